//
// Generated by NVIDIA NVVM Compiler
//
// Compiler Build ID: CL-36424714
// Cuda compilation tools, release 13.0, V13.0.88
// Based on NVVM 20.0.0
//

.version 9.0
.target sm_100
.address_size 64

	// .globl	_ZN6mast3r4cuda17preprocess_kernelEPKhPfiiii
.const .align 4 .b8 _ZN6mast3r4cuda13IMAGENET_MEANE[12] = {236, 81, 248, 62, 213, 120, 233, 62, 59, 223, 207, 62};
.const .align 4 .b8 _ZN6mast3r4cuda12IMAGENET_STDE[12] = {250, 126, 106, 62, 66, 96, 101, 62, 102, 102, 102, 62};

.visible .entry _ZN6mast3r4cuda17preprocess_kernelEPKhPfiiii(
	.param .u64 .ptr .align 1 _ZN6mast3r4cuda17preprocess_kernelEPKhPfiiii_param_0,
	.param .u64 .ptr .align 1 _ZN6mast3r4cuda17preprocess_kernelEPKhPfiiii_param_1,
	.param .u32 _ZN6mast3r4cuda17preprocess_kernelEPKhPfiiii_param_2,
	.param .u32 _ZN6mast3r4cuda17preprocess_kernelEPKhPfiiii_param_3,
	.param .u32 _ZN6mast3r4cuda17preprocess_kernelEPKhPfiiii_param_4,
	.param .u32 _ZN6mast3r4cuda17preprocess_kernelEPKhPfiiii_param_5
)
{
	.reg .pred 	%p<4>;
	.reg .b16 	%rs<25>;
	.reg .b32 	%r<38>;
	.reg .b32 	%f<71>;
	.reg .b64 	%rd<19>;

	ld.param.u64 	%rd1, [_ZN6mast3r4cuda17preprocess_kernelEPKhPfiiii_param_0];
	ld.param.u64 	%rd2, [_ZN6mast3r4cuda17preprocess_kernelEPKhPfiiii_param_1];
	ld.param.u32 	%r3, [_ZN6mast3r4cuda17preprocess_kernelEPKhPfiiii_param_2];
	ld.param.u32 	%r4, [_ZN6mast3r4cuda17preprocess_kernelEPKhPfiiii_param_3];
	ld.param.u32 	%r7, [_ZN6mast3r4cuda17preprocess_kernelEPKhPfiiii_param_4];
	ld.param.u32 	%r6, [_ZN6mast3r4cuda17preprocess_kernelEPKhPfiiii_param_5];
	mov.u32 	%r8, %ctaid.x;
	mov.u32 	%r9, %ntid.x;
	mov.u32 	%r10, %tid.x;
	mad.lo.s32 	%r1, %r8, %r9, %r10;
	mov.u32 	%r11, %ctaid.y;
	mov.u32 	%r12, %ntid.y;
	mov.u32 	%r13, %tid.y;
	mad.lo.s32 	%r14, %r11, %r12, %r13;
	setp.ge.s32 	%p1, %r1, %r6;
	setp.ge.s32 	%p2, %r14, %r7;
	or.pred  	%p3, %p1, %p2;
	@%p3 bra 	$L__BB0_2;
	cvta.to.global.u64 	%rd3, %rd1;
	cvta.to.global.u64 	%rd4, %rd2;
	cvt.rn.f32.s32 	%f1, %r4;
	cvt.rn.f32.s32 	%f2, %r6;
	div.rn.f32 	%f3, %f1, %f2;
	cvt.rn.f32.s32 	%f4, %r3;
	cvt.rn.f32.u32 	%f5, %r7;
	div.rn.f32 	%f6, %f4, %f5;
	cvt.rn.f32.s32 	%f7, %r1;
	add.f32 	%f8, %f7, 0f3F000000;
	fma.rn.f32 	%f9, %f8, %f3, 0fBF000000;
	cvt.rn.f32.u32 	%f10, %r14;
	add.f32 	%f11, %f10, 0f3F000000;
	fma.rn.f32 	%f12, %f11, %f6, 0fBF000000;
	add.f32 	%f13, %f1, 0fBF800000;
	min.f32 	%f14, %f9, %f13;
	max.f32 	%f15, %f14, 0f00000000;
	add.f32 	%f16, %f4, 0fBF800000;
	min.f32 	%f17, %f12, %f16;
	max.f32 	%f18, %f17, 0f00000000;
	cvt.rzi.s32.f32 	%r15, %f15;
	cvt.rzi.s32.f32 	%r16, %f18;
	add.s32 	%r17, %r15, 1;
	add.s32 	%r18, %r4, -1;
	min.s32 	%r19, %r17, %r18;
	add.s32 	%r20, %r16, 1;
	add.s32 	%r21, %r3, -1;
	min.s32 	%r22, %r20, %r21;
	cvt.rn.f32.s32 	%f19, %r15;
	sub.f32 	%f20, %f15, %f19;
	cvt.rn.f32.s32 	%f21, %r16;
	sub.f32 	%f22, %f18, %f21;
	mul.lo.s32 	%r23, %r16, %r4;
	add.s32 	%r24, %r23, %r15;
	add.s32 	%r25, %r19, %r23;
	mul.lo.s32 	%r26, %r22, %r4;
	add.s32 	%r27, %r26, %r15;
	add.s32 	%r28, %r26, %r19;
	mov.f32 	%f23, 0f3F800000;
	sub.f32 	%f24, %f23, %f20;
	sub.f32 	%f25, %f23, %f22;
	mul.lo.s32 	%r29, %r28, 3;
	mul.lo.s32 	%r30, %r27, 3;
	mul.lo.s32 	%r31, %r25, 3;
	mul.lo.s32 	%r32, %r24, 3;
	cvt.s64.s32 	%rd5, %r32;
	add.s64 	%rd6, %rd3, %rd5;
	ld.global.nc.u8 	%rs1, [%rd6];
	cvt.u16.u8 	%rs2, %rs1;
	cvt.rn.f32.u16 	%f26, %rs2;
	cvt.s64.s32 	%rd7, %r31;
	add.s64 	%rd8, %rd3, %rd7;
	ld.global.nc.u8 	%rs3, [%rd8];
	cvt.u16.u8 	%rs4, %rs3;
	cvt.rn.f32.u16 	%f27, %rs4;
	cvt.s64.s32 	%rd9, %r30;
	add.s64 	%rd10, %rd3, %rd9;
	ld.global.nc.u8 	%rs5, [%rd10];
	cvt.u16.u8 	%rs6, %rs5;
	cvt.rn.f32.u16 	%f28, %rs6;
	cvt.s64.s32 	%rd11, %r29;
	add.s64 	%rd12, %rd3, %rd11;
	ld.global.nc.u8 	%rs7, [%rd12];
	cvt.u16.u8 	%rs8, %rs7;
	cvt.rn.f32.u16 	%f29, %rs8;
	mul.f32 	%f30, %f20, %f27;
	fma.rn.f32 	%f31, %f24, %f26, %f30;
	mul.f32 	%f32, %f20, %f29;
	fma.rn.f32 	%f33, %f24, %f28, %f32;
	mul.f32 	%f34, %f22, %f33;
	fma.rn.f32 	%f35, %f25, %f31, %f34;
	div.rn.f32 	%f36, %f35, 0f437F0000;
	ld.const.f32 	%f37, [_ZN6mast3r4cuda13IMAGENET_MEANE];
	sub.f32 	%f38, %f36, %f37;
	ld.const.f32 	%f39, [_ZN6mast3r4cuda12IMAGENET_STDE];
	div.rn.f32 	%f40, %f38, %f39;
	mad.lo.s32 	%r33, %r14, %r6, %r1;
	mul.wide.s32 	%rd13, %r33, 4;
	add.s64 	%rd14, %rd4, %rd13;
	st.global.f32 	[%rd14], %f40;
	ld.global.nc.u8 	%rs9, [%rd6+1];
	cvt.u16.u8 	%rs10, %rs9;
	cvt.rn.f32.u16 	%f41, %rs10;
	ld.global.nc.u8 	%rs11, [%rd8+1];
	cvt.u16.u8 	%rs12, %rs11;
	cvt.rn.f32.u16 	%f42, %rs12;
	ld.global.nc.u8 	%rs13, [%rd10+1];
	cvt.u16.u8 	%rs14, %rs13;
	cvt.rn.f32.u16 	%f43, %rs14;
	ld.global.nc.u8 	%rs15, [%rd12+1];
	cvt.u16.u8 	%rs16, %rs15;
	cvt.rn.f32.u16 	%f44, %rs16;
	mul.f32 	%f45, %f20, %f42;
	fma.rn.f32 	%f46, %f24, %f41, %f45;
	mul.f32 	%f47, %f20, %f44;
	fma.rn.f32 	%f48, %f24, %f43, %f47;
	mul.f32 	%f49, %f22, %f48;
	fma.rn.f32 	%f50, %f25, %f46, %f49;
	div.rn.f32 	%f51, %f50, 0f437F0000;
	ld.const.f32 	%f52, [_ZN6mast3r4cuda13IMAGENET_MEANE+4];
	sub.f32 	%f53, %f51, %f52;
	ld.const.f32 	%f54, [_ZN6mast3r4cuda12IMAGENET_STDE+4];
	div.rn.f32 	%f55, %f53, %f54;
	add.s32 	%r34, %r7, %r14;
	mad.lo.s32 	%r35, %r34, %r6, %r1;
	mul.wide.s32 	%rd15, %r35, 4;
	add.s64 	%rd16, %rd4, %rd15;
	st.global.f32 	[%rd16], %f55;
	ld.global.nc.u8 	%rs17, [%rd6+2];
	cvt.u16.u8 	%rs18, %rs17;
	cvt.rn.f32.u16 	%f56, %rs18;
	ld.global.nc.u8 	%rs19, [%rd8+2];
	cvt.u16.u8 	%rs20, %rs19;
	cvt.rn.f32.u16 	%f57, %rs20;
	ld.global.nc.u8 	%rs21, [%rd10+2];
	cvt.u16.u8 	%rs22, %rs21;
	cvt.rn.f32.u16 	%f58, %rs22;
	ld.global.nc.u8 	%rs23, [%rd12+2];
	cvt.u16.u8 	%rs24, %rs23;
	cvt.rn.f32.u16 	%f59, %rs24;
	mul.f32 	%f60, %f20, %f57;
	fma.rn.f32 	%f61, %f24, %f56, %f60;
	mul.f32 	%f62, %f20, %f59;
	fma.rn.f32 	%f63, %f24, %f58, %f62;
	mul.f32 	%f64, %f22, %f63;
	fma.rn.f32 	%f65, %f25, %f61, %f64;
	div.rn.f32 	%f66, %f65, 0f437F0000;
	ld.const.f32 	%f67, [_ZN6mast3r4cuda13IMAGENET_MEANE+8];
	sub.f32 	%f68, %f66, %f67;
	ld.const.f32 	%f69, [_ZN6mast3r4cuda12IMAGENET_STDE+8];
	div.rn.f32 	%f70, %f68, %f69;
	add.s32 	%r36, %r34, %r7;
	mad.lo.s32 	%r37, %r36, %r6, %r1;
	mul.wide.s32 	%rd17, %r37, 4;
	add.s64 	%rd18, %rd4, %rd17;
	st.global.f32 	[%rd18], %f70;
$L__BB0_2:
	ret;

}


// ===== COMPILED SASS (sm_100) =====

	.target	sm_100

	.elftype	@"ET_EXEC"


//--------------------- .note.nv.tkinfo           --------------------------
	.section	.note.nv.tkinfo,"",@"SHT_NOTE"
	.sectionflags	@"SHF_NOTE_NV_TKINFO"
	.tkinfo
        /*0018*/ 	.word	0x00000002
        /*0030*/ 	.string	""
        /*0030*/ 	.string	"ptxas"
        /*0030*/ 	.string	"Cuda compilation tools, release 13.0, V13.0.88"
        /*0030*/ 	.string	"Build cuda_13.0.r13.0/compiler.36424714_0"
        /*0030*/ 	.string	"-arch sm_100 -m 64 "



//--------------------- .note.nv.cuinfo           --------------------------
	.section	.note.nv.cuinfo,"",@"SHT_NOTE"
	.sectionflags	@"SHF_NOTE_NV_CUINFO"
        /*0018*/ 	.short	0x0002
        /*001a*/ 	.short	0x0064
        /*001c*/ 	.short	0x0082
	.zero		2


//--------------------- .nv.info                  --------------------------
	.section	.nv.info,"",@"SHT_CUDA_INFO"
	.align	4


	//----- nvinfo : EIATTR_REGCOUNT
	.align		4
        /*0000*/ 	.byte	0x04, 0x2f
        /*0002*/ 	.short	(.L_3 - .L_2)
	.align		4
.L_2:
        /*0004*/ 	.word	index@(_ZN6mast3r4cuda17preprocess_kernelEPKhPfiiii)
        /*0008*/ 	.word	0x0000001e


	//----- nvinfo : EIATTR_FRAME_SIZE
	.align		4
.L_3:
        /*000c*/ 	.byte	0x04, 0x11
        /*000e*/ 	.short	(.L_5 - .L_4)
	.align		4
.L_4:
        /*0010*/ 	.word	index@($__internal_0_$__cuda_sm3x_div_rn_noftz_f32_slowpath)
        /*0014*/ 	.word	0x00000000


	//----- nvinfo : EIATTR_FRAME_SIZE
	.align		4
.L_5:
        /*0018*/ 	.byte	0x04, 0x11
        /*001a*/ 	.short	(.L_7 - .L_6)
	.align		4
.L_6:
        /*001c*/ 	.word	index@(_ZN6mast3r4cuda17preprocess_kernelEPKhPfiiii)
        /*0020*/ 	.word	0x00000000


	//----- nvinfo : EIATTR_MIN_STACK_SIZE
	.align		4
.L_7:
        /*0024*/ 	.byte	0x04, 0x12
        /*0026*/ 	.short	(.L_9 - .L_8)
	.align		4
.L_8:
        /*0028*/ 	.word	index@(_ZN6mast3r4cuda17preprocess_kernelEPKhPfiiii)
        /*002c*/ 	.word	0x00000000
.L_9:


//--------------------- .nv.compat                --------------------------
	.section	.nv.compat,"",@"SHT_CUDA_COMPAT_INFO"
	.align	4
        /*0000*/ 	.byte	0x02, 0x09, 0x00, 0x00, 0x02, 0x02, 0x01, 0x00, 0x02, 0x05, 0x05, 0x00, 0x03, 0x07, 0x01, 0x01
        /*0010*/ 	.byte	0x02, 0x03, 0x00, 0x00, 0x02, 0x06, 0x01, 0x00, 0x04, 0x0b, 0x08, 0x00, 0x01, 0x00, 0x00, 0x00
        /*0020*/ 	.byte	0x00, 0x00, 0x00, 0x00


//--------------------- .nv.info._ZN6mast3r4cuda17preprocess_kernelEPKhPfiiii --------------------------
	.section	.nv.info._ZN6mast3r4cuda17preprocess_kernelEPKhPfiiii,"",@"SHT_CUDA_INFO"
	.sectionflags	@""
	.align	4


	//----- nvinfo : EIATTR_CUDA_API_VERSION
	.align		4
        /*0000*/ 	.byte	0x04, 0x37
        /*0002*/ 	.short	(.L_11 - .L_10)
.L_10:
        /*0004*/ 	.word	0x00000082


	//----- nvinfo : EIATTR_KPARAM_INFO
	.align		4
.L_11:
        /*0008*/ 	.byte	0x04, 0x17
        /*000a*/ 	.short	(.L_13 - .L_12)
.L_12:
        /*000c*/ 	.word	0x00000000
        /*0010*/ 	.short	0x0005
        /*0012*/ 	.short	0x001c
        /*0014*/ 	.byte	0x00, 0xf0, 0x11, 0x00


	//----- nvinfo : EIATTR_KPARAM_INFO
	.align		4
.L_13:
        /*0018*/ 	.byte	0x04, 0x17
        /*001a*/ 	.short	(.L_15 - .L_14)
.L_14:
        /*001c*/ 	.word	0x00000000
        /*0020*/ 	.short	0x0004
        /*0022*/ 	.short	0x0018
        /*0024*/ 	.byte	0x00, 0xf0, 0x11, 0x00


	//----- nvinfo : EIATTR_KPARAM_INFO
	.align		4
.L_15:
        /*0028*/ 	.byte	0x04, 0x17
        /*002a*/ 	.short	(.L_17 - .L_16)
.L_16:
        /*002c*/ 	.word	0x00000000
        /*0030*/ 	.short	0x0003
        /*0032*/ 	.short	0x0014
        /*0034*/ 	.byte	0x00, 0xf0, 0x11, 0x00


	//----- nvinfo : EIATTR_KPARAM_INFO
	.align		4
.L_17:
        /*0038*/ 	.byte	0x04, 0x17
        /*003a*/ 	.short	(.L_19 - .L_18)
.L_18:
        /*003c*/ 	.word	0x00000000
        /*0040*/ 	.short	0x0002
        /*0042*/ 	.short	0x0010
        /*0044*/ 	.byte	0x00, 0xf0, 0x11, 0x00


	//----- nvinfo : EIATTR_KPARAM_INFO
	.align		4
.L_19:
        /*0048*/ 	.byte	0x04, 0x17
        /*004a*/ 	.short	(.L_21 - .L_20)
.L_20:
        /*004c*/ 	.word	0x00000000
        /*0050*/ 	.short	0x0001
        /*0052*/ 	.short	0x0008
        /*0054*/ 	.byte	0x00, 0xf5, 0x21, 0x00


	//----- nvinfo : EIATTR_KPARAM_INFO
	.align		4
.L_21:
        /*0058*/ 	.byte	0x04, 0x17
        /*005a*/ 	.short	(.L_23 - .L_22)
.L_22:
        /*005c*/ 	.word	0x00000000
        /*0060*/ 	.short	0x0000
        /*0062*/ 	.short	0x0000
        /*0064*/ 	.byte	0x00, 0xf5, 0x21, 0x00


	//----- nvinfo : EIATTR_SPARSE_MMA_MASK
	.align		4
.L_23:
        /*0068*/ 	.byte	0x03, 0x50
        /*006a*/ 	.short	0x0000


	//----- nvinfo : EIATTR_MAXREG_COUNT
	.align		4
        /*006c*/ 	.byte	0x03, 0x1b
        /*006e*/ 	.short	0x00ff


	//----- nvinfo : EIATTR_MERCURY_ISA_VERSION
	.align		4
        /*0070*/ 	.byte	0x03, 0x5f
        /*0072*/ 	.short	0x0101


	//----- nvinfo : EIATTR_VRC_CTA_INIT_COUNT
	.align		4
        /*0074*/ 	.byte	0x02, 0x4a
	.zero		1
	.zero		1


	//----- nvinfo : EIATTR_EXIT_INSTR_OFFSETS
	.align		4
        /*0078*/ 	.byte	0x04, 0x1c
        /*007a*/ 	.short	(.L_25 - .L_24)


	//   ....[0]....
.L_24:
        /*007c*/ 	.word	0x000000c0


	//   ....[1]....
        /*0080*/ 	.word	0x00000f60


	//----- nvinfo : EIATTR_CRS_STACK_SIZE
	.align		4
.L_25:
        /*0084*/ 	.byte	0x04, 0x1e
        /*0086*/ 	.short	(.L_27 - .L_26)
.L_26:
        /*0088*/ 	.word	0x00000000


	//----- nvinfo : EIATTR_CBANK_PARAM_SIZE
	.align		4
.L_27:
        /*008c*/ 	.byte	0x03, 0x19
        /*008e*/ 	.short	0x0020


	//----- nvinfo : EIATTR_PARAM_CBANK
	.align		4
        /*0090*/ 	.byte	0x04, 0x0a
        /*0092*/ 	.short	(.L_29 - .L_28)
	.align		4
.L_28:
        /*0094*/ 	.word	index@(.nv.constant0._ZN6mast3r4cuda17preprocess_kernelEPKhPfiiii)
        /*0098*/ 	.short	0x0380
        /*009a*/ 	.short	0x0020


	//----- nvinfo : EIATTR_SW_WAR
	.align		4
.L_29:
        /*009c*/ 	.byte	0x04, 0x36
        /*009e*/ 	.short	(.L_31 - .L_30)
.L_30:
        /*00a0*/ 	.word	0x00000008
.L_31:


//--------------------- .nv.callgraph             --------------------------
	.section	.nv.callgraph,"",@"SHT_CUDA_CALLGRAPH"
	.align	4
	.sectionentsize	8
	.align		4
        /*0000*/ 	.word	0x00000000
	.align		4
        /*0004*/ 	.word	0xffffffff
	.align		4
        /*0008*/ 	.word	0x00000000
	.align		4
        /*000c*/ 	.word	0xfffffffe
	.align		4
        /*0010*/ 	.word	0x00000000
	.align		4
        /*0014*/ 	.word	0xfffffffd
	.align		4
        /*0018*/ 	.word	0x00000000
	.align		4
        /*001c*/ 	.word	0xfffffffc


//--------------------- .nv.constant3             --------------------------
	.section	.nv.constant3,"a",@progbits
	.align	4
.nv.constant3:
	.type		_ZN6mast3r4cuda13IMAGENET_MEANE,@object
	.size		_ZN6mast3r4cuda13IMAGENET_MEANE,(_ZN6mast3r4cuda12IMAGENET_STDE - _ZN6mast3r4cuda13IMAGENET_MEANE)
_ZN6mast3r4cuda13IMAGENET_MEANE:
        /*0000*/ 	.byte	0xec, 0x51, 0xf8, 0x3e, 0xd5, 0x78, 0xe9, 0x3e, 0x3b, 0xdf, 0xcf, 0x3e
	.type		_ZN6mast3r4cuda12IMAGENET_STDE,@object
	.size		_ZN6mast3r4cuda12IMAGENET_STDE,(.L_1 - _ZN6mast3r4cuda12IMAGENET_STDE)
_ZN6mast3r4cuda12IMAGENET_STDE:
        /*000c*/ 	.byte	0xfa, 0x7e, 0x6a, 0x3e, 0x42, 0x60, 0x65, 0x3e, 0x66, 0x66, 0x66, 0x3e
.L_1:


//--------------------- .text._ZN6mast3r4cuda17preprocess_kernelEPKhPfiiii --------------------------
	.section	.text._ZN6mast3r4cuda17preprocess_kernelEPKhPfiiii,"ax",@progbits
	.align	128
        .global         _ZN6mast3r4cuda17preprocess_kernelEPKhPfiiii
        .type           _ZN6mast3r4cuda17preprocess_kernelEPKhPfiiii,@function
        .size           _ZN6mast3r4cuda17preprocess_kernelEPKhPfiiii,(.L_x_26 - _ZN6mast3r4cuda17preprocess_kernelEPKhPfiiii)
        .other          _ZN6mast3r4cuda17preprocess_kernelEPKhPfiiii,@"STO_CUDA_ENTRY STV_DEFAULT"
_ZN6mast3r4cuda17preprocess_kernelEPKhPfiiii:
.text._ZN6mast3r4cuda17preprocess_kernelEPKhPfiiii:
[----:B------:R-:W-:Y:S01]  /*0000*/  LDC R1, c[0x0][0x37c] ;  /* 0x0000df00ff017b82 */ /* 0x000fe20000000800 */
[----:B------:R-:W0:Y:S07]  /*0010*/  S2R R0, SR_TID.Y ;  /* 0x0000000000007919 */ /* 0x000e2e0000002200 */
[----:B------:R-:W1:Y:S01]  /*0020*/  LDC R12, c[0x0][0x360] ;  /* 0x0000d800ff0c7b82 */ /* 0x000e620000000800 */
[----:B------:R-:W2:Y:S01]  /*0030*/  LDCU.64 UR6, c[0x0][0x398] ;  /* 0x00007300ff0677ac */ /* 0x000ea20008000a00 */
[----:B------:R-:W1:Y:S06]  /*0040*/  S2R R3, SR_TID.X ;  /* 0x0000000000037919 */ /* 0x000e6c0000002100 */
[----:B------:R-:W0:Y:S08]  /*0050*/  S2UR UR5, SR_CTAID.Y ;  /* 0x00000000000579c3 */ /* 0x000e300000002600 */
[----:B------:R-:W0:Y:S08]  /*0060*/  LDC R13, c[0x0][0x364] ;  /* 0x0000d900ff0d7b82 */ /* 0x000e300000000800 */
[----:B------:R-:W1:Y:S01]  /*0070*/  S2UR UR4, SR_CTAID.X ;  /* 0x00000000000479c3 */ /* 0x000e620000002500 */
[----:B0-----:R-:W-:-:S05]  /*0080*/  IMAD R13, R13, UR5, R0 ;  /* 0x000000050d0d7c24 */ /* 0x001fca000f8e0200 */
[----:B--2---:R-:W-:Y:S01]  /*0090*/  ISETP.GE.AND P0, PT, R13, UR6, PT ;  /* 0x000000060d007c0c */ /* 0x004fe2000bf06270 */
[----:B-1----:R-:W-:-:S05]  /*00a0*/  IMAD R12, R12, UR4, R3 ;  /* 0x000000040c0c7c24 */ /* 0x002fca000f8e0203 */
[----:B------:R-:W-:-:S13]  /*00b0*/  ISETP.GE.OR P0, PT, R12, UR7, P0 ;  /* 0x000000070c007c0c */ /* 0x000fda0008706670 */
[----:B------:R-:W-:Y:S05]  /*00c0*/  @P0 EXIT ;  /* 0x000000000000094d */ /* 0x000fea0003800000 */
[----:B------:R-:W0:Y:S01]  /*00d0*/  LDCU UR4, c[0x0][0x394] ;  /* 0x00007280ff0477ac */ /* 0x000e220008000800 */
[----:B------:R-:W-:-:S04]  /*00e0*/  I2FP.F32.S32 R3, UR7 ;  /* 0x0000000700037c45 */ /* 0x000fc80008201400 */
[----:B------:R-:W1:Y:S01]  /*00f0*/  MUFU.RCP R2, R3 ;  /* 0x0000000300027308 */ /* 0x000e620000001000 */
[----:B0-----:R-:W-:-:S07]  /*0100*/  I2FP.F32.S32 R0, UR4 ;  /* 0x0000000400007c45 */ /* 0x001fce0008201400 */
[----:B------:R-:W0:Y:S01]  /*0110*/  FCHK P0, R0, R3 ;  /* 0x0000000300007302 */ /* 0x000e220000000000 */
[----:B-1----:R-:W-:-:S04]  /*0120*/  FFMA R5, -R3, R2, 1 ;  /* 0x3f80000003057423 */ /* 0x002fc80000000102 */
[----:B------:R-:W-:-:S04]  /*0130*/  FFMA R5, R2, R5, R2 ;  /* 0x0000000502057223 */ /* 0x000fc80000000002 */
[----:B------:R-:W-:-:S04]  /*0140*/  FFMA R4, R0, R5, RZ ;  /* 0x0000000500047223 */ /* 0x000fc800000000ff */
[----:B------:R-:W-:-:S04]  /*0150*/  FFMA R2, -R3, R4, R0 ;  /* 0x0000000403027223 */ /* 0x000fc80000000100 */
[----:B------:R-:W-:Y:S01]  /*0160*/  FFMA R4, R5, R2, R4 ;  /* 0x0000000205047223 */ /* 0x000fe20000000004 */
[----:B0-----:R-:W-:Y:S06]  /*0170*/  @!P0 BRA `(.L_x_0) ;  /* 0x0000000000108947 */ /* 0x001fec0003800000 */
[----:B------:R-:W-:Y:S02]  /*0180*/  MOV R2, R0 ;  /* 0x0000000000027202 */ /* 0x000fe40000000f00 */
[----:B------:R-:W-:-:S07]  /*0190*/  MOV R14, 0x1b0 ;  /* 0x000001b0000e7802 */ /* 0x000fce0000000f00 */
[----:B------:R-:W-:Y:S05]  /*01a0*/  CALL.REL.NOINC `($__internal_0_$__cuda_sm3x_div_rn_noftz_f32_slowpath) ;  /* 0x0000000c00707944 */ /* 0x000fea0003c00000 */
[----:B------:R-:W-:-:S07]  /*01b0*/  IMAD.MOV.U32 R4, RZ, RZ, R3 ;  /* 0x000000ffff047224 */ /* 0x000fce00078e0003 */
.L_x_0:
[----:B------:R-:W0:Y:S02]  /*01c0*/  LDCU UR4, c[0x0][0x398] ;  /* 0x00007300ff0477ac */ /* 0x000e240008000800 */
[----:B0-----:R-:W-:Y:S01]  /*01d0*/  I2FP.F32.U32 R3, UR4 ;  /* 0x0000000400037c45 */ /* 0x001fe20008201000 */
[----:B------:R-:W0:Y:S03]  /*01e0*/  LDCU UR4, c[0x0][0x390] ;  /* 0x00007200ff0477ac */ /* 0x000e260008000800 */
[----:B------:R-:W1:Y:S01]  /*01f0*/  MUFU.RCP R6, R3 ;  /* 0x0000000300067308 */ /* 0x000e620000001000 */
[----:B0-----:R-:W-:Y:S01]  /*0200*/  I2FP.F32.S32 R2, UR4 ;  /* 0x0000000400027c45 */ /* 0x001fe20008201400 */
[----:B------:R-:W0:Y:S01]  /*0210*/  LDCU.64 UR4, c[0x0][0x358] ;  /* 0x00006b00ff0477ac */ /* 0x000e220008000a00 */
[----:B-1----:R-:W-:-:S05]  /*0220*/  FFMA R5, -R3, R6, 1 ;  /* 0x3f80000003057423 */ /* 0x002fca0000000106 */
[----:B------:R-:W1:Y:S01]  /*0230*/  FCHK P0, R2, R3 ;  /* 0x0000000302007302 */ /* 0x000e620000000000 */
[----:B------:R-:W-:-:S04]  /*0240*/  FFMA R5, R6, R5, R6 ;  /* 0x0000000506057223 */ /* 0x000fc80000000006 */
[----:B------:R-:W-:-:S04]  /*0250*/  FFMA R6, R2, R5, RZ ;  /* 0x0000000502067223 */ /* 0x000fc800000000ff */
[----:B------:R-:W-:-:S04]  /*0260*/  FFMA R7, -R3, R6, R2 ;  /* 0x0000000603077223 */ /* 0x000fc80000000102 */
[----:B------:R-:W-:Y:S01]  /*0270*/  FFMA R5, R5, R7, R6 ;  /* 0x0000000705057223 */ /* 0x000fe20000000006 */
[----:B01----:R-:W-:Y:S06]  /*0280*/  @!P0 BRA `(.L_x_1) ;  /* 0x00000000000c8947 */ /* 0x003fec0003800000 */
[----:B------:R-:W-:-:S07]  /*0290*/  MOV R14, 0x2b0 ;  /* 0x000002b0000e7802 */ /* 0x000fce0000000f00 */
[----:B------:R-:W-:Y:S05]  /*02a0*/  CALL.REL.NOINC `($__internal_0_$__cuda_sm3x_div_rn_noftz_f32_slowpath) ;  /* 0x0000000c00307944 */ /* 0x000fea0003c00000 */
[----:B------:R-:W-:-:S07]  /*02b0*/  MOV R5, R3 ;  /* 0x0000000300057202 */ /* 0x000fce0000000f00 */
.L_x_1:
[----:B------:R-:W-:Y:S01]  /*02c0*/  I2FP.F32.U32 R6, R13 ;  /* 0x0000000d00067245 */ /* 0x000fe20000201000 */
[----:B------:R-:W-:Y:S01]  /*02d0*/  FADD R8, R2, -1 ;  /* 0xbf80000002087421 */ /* 0x000fe20000000000 */
[----:B------:R-:W-:Y:S01]  /*02e0*/  I2FP.F32.S32 R3, R12 ;  /* 0x0000000c00037245 */ /* 0x000fe20000201400 */
[----:B------:R-:W0:Y:S02]  /*02f0*/  LDCU.64 UR6, c[0x0][0x380] ;  /* 0x00007000ff0677ac */ /* 0x000e240008000a00 */
[----:B------:R-:W-:Y:S02]  /*0300*/  FADD R6, R6, 0.5 ;  /* 0x3f00000006067421 */ /* 0x000fe40000000000 */
[----:B------:R-:W-:Y:S02]  /*0310*/  FADD R3, R3, 0.5 ;  /* 0x3f00000003037421 */ /* 0x000fe40000000000 */
[----:B------:R-:W-:Y:S02]  /*0320*/  FFMA R5, R6, R5, -0.5 ;  /* 0xbf00000006057423 */ /* 0x000fe40000000005 */
[----:B------:R-:W-:-:S02]  /*0330*/  FFMA R4, R3, R4, -0.5 ;  /* 0xbf00000003047423 */ /* 0x000fc40000000004 */
[----:B------:R-:W1:Y:S01]  /*0340*/  LDC.64 R2, c[0x0][0x390] ;  /* 0x0000e400ff027b82 */ /* 0x000e620000000a00 */
[----:B------:R-:W-:Y:S01]  /*0350*/  FMNMX R8, R5, R8, PT ;  /* 0x0000000805087209 */ /* 0x000fe20003800000 */
[----:B------:R-:W-:-:S03]  /*0360*/  FADD R5, R0, -1 ;  /* 0xbf80000000057421 */ /* 0x000fc60000000000 */
[----:B------:R-:W-:Y:S02]  /*0370*/  FMNMX R18, RZ, R8, !PT ;  /* 0x00000008ff127209 */ /* 0x000fe40007800000 */
[----:B------:R-:W-:Y:S02]  /*0380*/  FMNMX R4, R4, R5, PT ;  /* 0x0000000504047209 */ /* 0x000fe40003800000 */
[----:B------:R-:W2:Y:S02]  /*0390*/  F2I.TRUNC.NTZ R0, R18 ;  /* 0x0000001200007305 */ /* 0x000ea4000020f100 */
[----:B------:R-:W-:-:S06]  /*03a0*/  FMNMX R17, RZ, R4, !PT ;  /* 0x00000004ff117209 */ /* 0x000fcc0007800000 */
[----:B------:R-:W3:Y:S01]  /*03b0*/  F2I.TRUNC.NTZ R14, R17 ;  /* 0x00000011000e7305 */ /* 0x000ee2000020f100 */
[----:B-1----:R-:W-:Y:S01]  /*03c0*/  VIADD R7, R2, 0xffffffff ;  /* 0xffffffff02077836 */ /* 0x002fe20000000000 */
[----:B------:R-:W-:-:S04]  /*03d0*/  IADD3 R5, PT, PT, R3, -0x1, RZ ;  /* 0xffffffff03057810 */ /* 0x000fc80007ffe0ff */
[----:B--2---:R-:W-:Y:S02]  /*03e0*/  VIADDMNMX R7, R0, 0x1, R7, PT ;  /* 0x0000000100077846 */ /* 0x004fe40003800107 */
[----:B---3--:R-:W-:-:S05]  /*03f0*/  VIADDMNMX R2, R14, 0x1, R5, PT ;  /* 0x000000010e027846 */ /* 0x008fca0003800105 */
[CCC-:B------:R-:W-:Y:S02]  /*0400*/  IMAD R4, R7.reuse, R3.reuse, R2.reuse ;  /* 0x0000000307047224 */ /* 0x1c0fe400078e0202 */
[-C--:B------:R-:W-:Y:S02]  /*0410*/  IMAD R2, R0, R3.reuse, R2 ;  /* 0x0000000300027224 */ /* 0x080fe400078e0202 */
[-CC-:B------:R-:W-:Y:S02]  /*0420*/  IMAD R7, R7, R3.reuse, R14.reuse ;  /* 0x0000000307077224 */ /* 0x180fe400078e020e */
[----:B------:R-:W-:Y:S02]  /*0430*/  IMAD R4, R4, 0x3, RZ ;  /* 0x0000000304047824 */ /* 0x000fe400078e02ff */
[----:B------:R-:W-:Y:S02]  /*0440*/  IMAD R3, R0, R3, R14 ;  /* 0x0000000300037224 */ /* 0x000fe400078e020e */
[----:B------:R-:W-:Y:S01]  /*0450*/  IMAD R2, R2, 0x3, RZ ;  /* 0x0000000302027824 */ /* 0x000fe200078e02ff */
[----:B0-----:R-:W-:Y:S01]  /*0460*/  IADD3 R10, P2, PT, R4, UR6, RZ ;  /* 0x00000006040a7c10 */ /* 0x001fe2000ff5e0ff */
[----:B------:R-:W-:-:S02]  /*0470*/  IMAD R7, R7, 0x3, RZ ;  /* 0x0000000307077824 */ /* 0x000fc400078e02ff */
[----:B------:R-:W-:Y:S01]  /*0480*/  IMAD R3, R3, 0x3, RZ ;  /* 0x0000000303037824 */ /* 0x000fe200078e02ff */
[----:B------:R-:W-:Y:S02]  /*0490*/  IADD3 R8, P0, PT, R2, UR6, RZ ;  /* 0x0000000602087c10 */ /* 0x000fe4000ff1e0ff */
[----:B------:R-:W-:Y:S02]  /*04a0*/  IADD3 R6, P1, PT, R7, UR6, RZ ;  /* 0x0000000607067c10 */ /* 0x000fe4000ff3e0ff */
[----:B------:R-:W-:Y:S02]  /*04b0*/  LEA.HI.X.SX32 R11, R4, UR7, 0x1, P2 ;  /* 0x00000007040b7c11 */ /* 0x000fe400090f0eff */
[----:B------:R-:W-:Y:S02]  /*04c0*/  IADD3 R4, P2, PT, R3, UR6, RZ ;  /* 0x0000000603047c10 */ /* 0x000fe4000ff5e0ff */
[----:B------:R-:W-:Y:S01]  /*04d0*/  LEA.HI.X.SX32 R9, R2, UR7, 0x1, P0 ;  /* 0x0000000702097c11 */ /* 0x000fe200080f0eff */
[----:B------:R-:W2:Y:S01]  /*04e0*/  LDG.E.U8.CONSTANT R16, desc[UR4][R10.64] ;  /* 0x000000040a107981 */ /* 0x000ea2000c1e9100 */
[----:B------:R-:W-:-:S02]  /*04f0*/  LEA.HI.X.SX32 R7, R7, UR7, 0x1, P1 ;  /* 0x0000000707077c11 */ /* 0x000fc400088f0eff */
[----:B------:R-:W-:Y:S01]  /*0500*/  LEA.HI.X.SX32 R5, R3, UR7, 0x1, P2 ;  /* 0x0000000703057c11 */ /* 0x000fe200090f0eff */
[----:B------:R-:W3:Y:S04]  /*0510*/  LDG.E.U8.CONSTANT R15, desc[UR4][R8.64] ;  /* 0x00000004080f7981 */ /* 0x000ee8000c1e9100 */
[----:B------:R-:W4:Y:S04]  /*0520*/  LDG.E.U8.CONSTANT R19, desc[UR4][R6.64] ;  /* 0x0000000406137981 */ /* 0x000f28000c1e9100 */
[----:B------:R-:W5:Y:S01]  /*0530*/  LDG.E.U8.CONSTANT R2, desc[UR4][R4.64] ;  /* 0x0000000404027981 */ /* 0x000f62000c1e9100 */
[----:B------:R-:W-:-:S02]  /*0540*/  I2FP.F32.S32 R14, R14 ;  /* 0x0000000e000e7245 */ /* 0x000fc40000201400 */
[----:B------:R-:W-:-:S03]  /*0550*/  I2FP.F32.S32 R3, R0 ;  /* 0x0000000000037245 */ /* 0x000fc60000201400 */
[----:B------:R-:W-:Y:S02]  /*0560*/  FADD R17, R17, -R14 ;  /* 0x8000000e11117221 */ /* 0x000fe40000000000 */
[----:B------:R-:W-:Y:S01]  /*0570*/  FADD R18, R18, -R3 ;  /* 0x8000000312127221 */ /* 0x000fe20000000000 */
[----:B------:R-:W-:Y:S01]  /*0580*/  HFMA2 R23, -RZ, RZ, 3.748046875, 0 ;  /* 0x437f0000ff177431 */ /* 0x000fe200000001ff */
[----:B------:R-:W-:Y:S01]  /*0590*/  BSSY.RECONVERGENT B0, `(.L_x_2) ;  /* 0x0000019000007945 */ /* 0x000fe20003800200 */
[----:B--2---:R-:W-:Y:S01]  /*05a0*/  I2FP.F32.U32 R14, R16 ;  /* 0x00000010000e7245 */ /* 0x004fe20000201000 */
[----:B------:R-:W-:Y:S01]  /*05b0*/  FADD R16, -R17, 1 ;  /* 0x3f80000011107421 */ /* 0x000fe20000000100 */
[----:B---3--:R-:W-:-:S03]  /*05c0*/  I2FP.F32.U32 R0, R15 ;  /* 0x0000000f00007245 */ /* 0x008fc60000201000 */
[C---:B------:R-:W-:Y:S01]  /*05d0*/  FMUL R21, R17.reuse, R14 ;  /* 0x0000000e11157220 */ /* 0x040fe20000400000 */
[----:B----4-:R-:W-:Y:S01]  /*05e0*/  I2FP.F32.U32 R19, R19 ;  /* 0x0000001300137245 */ /* 0x010fe20000201000 */
[----:B------:R-:W-:Y:S01]  /*05f0*/  FMUL R15, R17, R0 ;  /* 0x00000000110f7220 */ /* 0x000fe20000400000 */
[----:B-----5:R-:W-:-:S03]  /*0600*/  I2FP.F32.U32 R3, R2 ;  /* 0x0000000200037245 */ /* 0x020fc60000201000 */
[----:B------:R-:W-:Y:S01]  /*0610*/  FFMA R21, R16, R19, R21 ;  /* 0x0000001310157223 */ /* 0x000fe20000000015 */
[----:B------:R-:W-:Y:S01]  /*0620*/  FADD R19, -R18, 1 ;  /* 0x3f80000012137421 */ /* 0x000fe20000000100 */
[----:B------:R-:W-:Y:S02]  /*0630*/  FFMA R2, R16, R3, R15 ;  /* 0x0000000310027223 */ /* 0x000fe4000000000f */
[----:B------:R-:W-:Y:S01]  /*0640*/  FMUL R0, R18, R21 ;  /* 0x0000001512007220 */ /* 0x000fe20000400000 */
[----:B------:R-:W-:-:S03]  /*0650*/  IMAD.MOV.U32 R14, RZ, RZ, 0x3b808081 ;  /* 0x3b808081ff0e7424 */ /* 0x000fc600078e00ff */
[----:B------:R-:W-:Y:S01]  /*0660*/  FFMA R2, R19, R2, R0 ;  /* 0x0000000213027223 */ /* 0x000fe20000000000 */
[----:B------:R-:W-:-:S03]  /*0670*/  FFMA R3, R14, -R23, 1 ;  /* 0x3f8000000e037423 */ /* 0x000fc60000000817 */
[----:B------:R-:W0:Y:S01]  /*0680*/  FCHK P0, R2, 255 ;  /* 0x437f000002007902 */ /* 0x000e220000000000 */
[----:B------:R-:W-:-:S04]  /*0690*/  FFMA R3, R3, R14, 0.0039215688593685626984 ;  /* 0x3b80808103037423 */ /* 0x000fc8000000000e */
[----:B------:R-:W-:-:S04]  /*06a0*/  FFMA R0, R2, R3, RZ ;  /* 0x0000000302007223 */ /* 0x000fc800000000ff */
[----:B------:R-:W-:-:S04]  /*06b0*/  FFMA R14, R0, -255, R2 ;  /* 0xc37f0000000e7823 */ /* 0x000fc80000000002 */
[----:B------:R-:W-:Y:S01]  /*06c0*/  FFMA R0, R3, R14, R0 ;  /* 0x0000000e03007223 */ /* 0x000fe20000000000 */
[----:B0-----:R-:W-:Y:S06]  /*06d0*/  @!P0 BRA `(.L_x_3) ;  /* 0x0000000000108947 */ /* 0x001fec0003800000 */
[----:B------:R-:W-:Y:S01]  /*06e0*/  IMAD.MOV.U32 R3, RZ, RZ, 0x437f0000 ;  /* 0x437f0000ff037424 */ /* 0x000fe200078e00ff */
[----:B------:R-:W-:-:S07]  /*06f0*/  MOV R14, 0x710 ;  /* 0x00000710000e7802 */ /* 0x000fce0000000f00 */
[----:B------:R-:W-:Y:S05]  /*0700*/  CALL.REL.NOINC `($__internal_0_$__cuda_sm3x_div_rn_noftz_f32_slowpath) ;  /* 0x0000000800187944 */ /* 0x000fea0003c00000 */
[----:B------:R-:W-:-:S07]  /*0710*/  MOV R0, R3 ;  /* 0x0000000300007202 */ /* 0x000fce0000000f00 */
.L_x_3:
[----:B------:R-:W-:Y:S05]  /*0720*/  BSYNC.RECONVERGENT B0 ;  /* 0x0000000000007941 */ /* 0x000fea0003800200 */
.L_x_2:
[----:B------:R-:W0:Y:S01]  /*0730*/  LDC R20, c[0x3][0xc] ;  /* 0x00c00300ff147b82 */ /* 0x000e220000000800 */
[----:B------:R-:W1:Y:S01]  /*0740*/  LDCU UR6, c[0x3][URZ] ;  /* 0x00c00000ff0677ac */ /* 0x000e620008000800 */
[----:B------:R-:W-:Y:S01]  /*0750*/  BSSY.RECONVERGENT B0, `(.L_x_4) ;  /* 0x000000f000007945 */ /* 0x000fe20003800200 */
[----:B-1----:R-:W-:Y:S01]  /*0760*/  FADD R2, R0, -UR6 ;  /* 0x8000000600027e21 */ /* 0x002fe20008000000 */
[----:B0-----:R-:W0:Y:S08]  /*0770*/  MUFU.RCP R3, R20 ;  /* 0x0000001400037308 */ /* 0x001e300000001000 */
[----:B------:R-:W1:Y:S01]  /*0780*/  FCHK P0, R2, R20 ;  /* 0x0000001402007302 */ /* 0x000e620000000000 */
[----:B0-----:R-:W-:-:S04]  /*0790*/  FFMA R14, R3, -R20, 1 ;  /* 0x3f800000030e7423 */ /* 0x001fc80000000814 */
[----:B------:R-:W-:-:S04]  /*07a0*/  FFMA R3, R3, R14, R3 ;  /* 0x0000000e03037223 */ /* 0x000fc80000000003 */
[----:B------:R-:W-:-:S04]  /*07b0*/  FFMA R15, R2, R3, RZ ;  /* 0x00000003020f7223 */ /* 0x000fc800000000ff */
[----:B------:R-:W-:-:S04]  /*07c0*/  FFMA R0, R15, -R20, R2 ;  /* 0x800000140f007223 */ /* 0x000fc80000000002 */
[----:B------:R-:W-:Y:S01]  /*07d0*/  FFMA R15, R3, R0, R15 ;  /* 0x00000000030f7223 */ /* 0x000fe2000000000f */
[----:B-1----:R-:W-:Y:S06]  /*07e0*/  @!P0 BRA `(.L_x_5) ;  /* 0x0000000000148947 */ /* 0x002fec0003800000 */
[----:B------:R-:W0:Y:S01]  /*07f0*/  LDCU UR6, c[0x3][0xc] ;  /* 0x00c00180ff0677ac */ /* 0x000e220008000800 */
[----:B------:R-:W-:Y:S01]  /*0800*/  MOV R14, 0x830 ;  /* 0x00000830000e7802 */ /* 0x000fe20000000f00 */
[----:B0-----:R-:W-:-:S07]  /*0810*/  IMAD.U32 R3, RZ, RZ, UR6 ;  /* 0x00000006ff037e24 */ /* 0x001fce000f8e00ff */
[----:B------:R-:W-:Y:S05]  /*0820*/  CALL.REL.NOINC `($__internal_0_$__cuda_sm3x_div_rn_noftz_f32_slowpath) ;  /* 0x0000000400d07944 */ /* 0x000fea0003c00000 */
[----:B------:R-:W-:-:S07]  /*0830*/  MOV R15, R3 ;  /* 0x00000003000f7202 */ /* 0x000fce0000000f00 */
.L_x_5:
[----:B------:R-:W-:Y:S05]  /*0840*/  BSYNC.RECONVERGENT B0 ;  /* 0x0000000000007941 */ /* 0x000fea0003800200 */
.L_x_4:
[----:B------:R-:W2:Y:S01]  /*0850*/  LDG.E.U8.CONSTANT R21, desc[UR4][R10.64+0x1] ;  /* 0x000001040a157981 */ /* 0x000ea2000c1e9100 */
[----:B------:R-:W0:Y:S01]  /*0860*/  LDC.64 R2, c[0x0][0x388] ;  /* 0x0000e200ff027b82 */ /* 0x000e220000000a00 */
[----:B------:R-:W1:Y:S02]  /*0870*/  LDCU UR6, c[0x0][0x39c] ;  /* 0x00007380ff0677ac */ /* 0x000e640008000800 */
[----:B------:R-:W3:Y:S04]  /*0880*/  LDG.E.U8.CONSTANT R20, desc[UR4][R6.64+0x1] ;  /* 0x0000010406147981 */ /* 0x000ee8000c1e9100 */
[----:B------:R-:W4:Y:S04]  /*0890*/  LDG.E.U8.CONSTANT R14, desc[UR4][R8.64+0x1] ;  /* 0x00000104080e7981 */ /* 0x000f28000c1e9100 */
[----:B------:R-:W5:Y:S01]  /*08a0*/  LDG.E.U8.CONSTANT R0, desc[UR4][R4.64+0x1] ;  /* 0x0000010404007981 */ /* 0x000f62000c1e9100 */
[----:B------:R-:W-:Y:S01]  /*08b0*/  HFMA2 R27, -RZ, RZ, 3.748046875, 0 ;  /* 0x437f0000ff1b7431 */ /* 0x000fe200000001ff */
[----:B------:R-:W-:Y:S01]  /*08c0*/  BSSY.RECONVERGENT B0, `(.L_x_6) ;  /* 0x000001b000007945 */ /* 0x000fe20003800200 */
[----:B--2---:R-:W-:Y:S01]  /*08d0*/  I2FP.F32.U32 R22, R21 ;  /* 0x0000001500167245 */ /* 0x004fe20000201000 */
[----:B-1----:R-:W-:Y:S01]  /*08e0*/  IMAD R21, R13, UR6, R12 ;  /* 0x000000060d157c24 */ /* 0x002fe2000f8e020c */
[----:B---3--:R-:W-:-:S03]  /*08f0*/  I2FP.F32.U32 R23, R20 ;  /* 0x0000001400177245 */ /* 0x008fc60000201000 */
[----:B------:R-:W-:Y:S01]  /*0900*/  FMUL R25, R17, R22 ;  /* 0x0000001611197220 */ /* 0x000fe20000400000 */
[----:B0-----:R-:W-:Y:S01]  /*0910*/  IMAD.WIDE R2, R21, 0x4, R2 ;  /* 0x0000000415027825 */ /* 0x001fe200078e0202 */
[----:B----4-:R-:W-:-:S03]  /*0920*/  I2FP.F32.U32 R14, R14 ;  /* 0x0000000e000e7245 */ /* 0x010fc60000201000 */
[----:B------:R-:W-:Y:S01]  /*0930*/  FFMA R25, R16, R23, R25 ;  /* 0x0000001710197223 */ /* 0x000fe20000000019 */
[----:B------:R-:W-:Y:S01]  /*0940*/  IMAD.MOV.U32 R22, RZ, RZ, 0x3b808081 ;  /* 0x3b808081ff167424 */ /* 0x000fe200078e00ff */
[----:B------:R0:W-:Y:S01]  /*0950*/  STG.E desc[UR4][R2.64], R15 ;  /* 0x0000000f02007986 */ /* 0x0001e2000c101904 */
[----:B-----5:R-:W-:Y:S01]  /*0960*/  I2FP.F32.U32 R21, R0 ;  /* 0x0000000000157245 */ /* 0x020fe20000201000 */
[----:B------:R-:W-:Y:S01]  /*0970*/  FMUL R23, R17, R14 ;  /* 0x0000000e11177220 */ /* 0x000fe20000400000 */
[----:B------:R-:W-:Y:S01]  /*0980*/  FMUL R14, R18, R25 ;  /* 0x00000019120e7220 */ /* 0x000fe20000400000 */
[----:B------:R-:W-:Y:S02]  /*0990*/  FFMA R27, R22, -R27, 1 ;  /* 0x3f800000161b7423 */ /* 0x000fe4000000081b */
[----:B------:R-:W-:-:S04]  /*09a0*/  FFMA R0, R16, R21, R23 ;  /* 0x0000001510007223 */ /* 0x000fc80000000017 */
[----:B------:R-:W-:Y:S01]  /*09b0*/  FFMA R20, R19, R0, R14 ;  /* 0x0000000013147223 */ /* 0x000fe2000000000e */
[----:B------:R-:W-:-:S03]  /*09c0*/  FFMA R0, R27, R22, 0.0039215688593685626984 ;  /* 0x3b8080811b007423 */ /* 0x000fc60000000016 */
[----:B------:R-:W1:Y:S01]  /*09d0*/  FCHK P0, R20, 255 ;  /* 0x437f000014007902 */ /* 0x000e620000000000 */
[----:B------:R-:W-:-:S04]  /*09e0*/  FFMA R21, R0, R20, RZ ;  /* 0x0000001400157223 */ /* 0x000fc800000000ff */
[----:B------:R-:W-:-:S04]  /*09f0*/  FFMA R14, R21, -255, R20 ;  /* 0xc37f0000150e7823 */ /* 0x000fc80000000014 */
[----:B------:R-:W-:Y:S01]  /*0a00*/  FFMA R0, R0, R14, R21 ;  /* 0x0000000e00007223 */ /* 0x000fe20000000015 */
[----:B01----:R-:W-:Y:S06]  /*0a10*/  @!P0 BRA `(.L_x_7) ;  /* 0x0000000000148947 */ /* 0x003fec0003800000 */
[----:B------:R-:W-:Y:S01]  /*0a20*/  IMAD.MOV.U32 R2, RZ, RZ, R20 ;  /* 0x000000ffff027224 */ /* 0x000fe200078e0014 */
[----:B------:R-:W-:Y:S02]  /*0a30*/  MOV R3, 0x437f0000 ;  /* 0x437f000000037802 */ /* 0x000fe40000000f00 */
[----:B------:R-:W-:-:S07]  /*0a40*/  MOV R14, 0xa60 ;  /* 0x00000a60000e7802 */ /* 0x000fce0000000f00 */
[----:B------:R-:W-:Y:S05]  /*0a50*/  CALL.REL.NOINC `($__internal_0_$__cuda_sm3x_div_rn_noftz_f32_slowpath) ;  /* 0x0000000400447944 */ /* 0x000fea0003c00000 */
[----:B------:R-:W-:-:S07]  /*0a60*/  IMAD.MOV.U32 R0, RZ, RZ, R3 ;  /* 0x000000ffff007224 */ /* 0x000fce00078e0003 */
.L_x_7:
[----:B------:R-:W-:Y:S05]  /*0a70*/  BSYNC.RECONVERGENT B0 ;  /* 0x0000000000007941 */ /* 0x000fea0003800200 */
.L_x_6:
        /* <DEDUP_REMOVED lines=13> */
[----:B------:R-:W-:Y:S02]  /*0b50*/  MOV R14, 0xb80 ;  /* 0x00000b80000e7802 */ /* 0x000fe40000000f00 */
[----:B0-----:R-:W-:-:S07]  /*0b60*/  MOV R3, UR6 ;  /* 0x0000000600037c02 */ /* 0x001fce0008000f00 */
[----:B------:R-:W-:Y:S05]  /*0b70*/  CALL.REL.NOINC `($__internal_0_$__cuda_sm3x_div_rn_noftz_f32_slowpath) ;  /* 0x0000000000fc7944 */ /* 0x000fea0003c00000 */
[----:B------:R-:W-:-:S07]  /*0b80*/  IMAD.MOV.U32 R14, RZ, RZ, R3 ;  /* 0x000000ffff0e7224 */ /* 0x000fce00078e0003 */
.L_x_9:
[----:B------:R-:W-:Y:S05]  /*0b90*/  BSYNC.RECONVERGENT B0 ;  /* 0x0000000000007941 */ /* 0x000fea0003800200 */
.L_x_8:
[----:B------:R-:W2:Y:S01]  /*0ba0*/  LDG.E.U8.CONSTANT R10, desc[UR4][R10.64+0x2] ;  /* 0x000002040a0a7981 */ /* 0x000ea2000c1e9100 */
[----:B------:R-:W0:Y:S01]  /*0bb0*/  LDCU.64 UR6, c[0x0][0x398] ;  /* 0x00007300ff0677ac */ /* 0x000e220008000a00 */
[----:B------:R-:W1:Y:S02]  /*0bc0*/  LDC.64 R2, c[0x0][0x388] ;  /* 0x0000e200ff027b82 */ /* 0x000e640000000a00 */
[----:B------:R-:W3:Y:S04]  /*0bd0*/  LDG.E.U8.CONSTANT R8, desc[UR4][R8.64+0x2] ;  /* 0x0000020408087981 */ /* 0x000ee8000c1e9100 */
[----:B------:R4:W5:Y:S04]  /*0be0*/  LDG.E.U8.CONSTANT R6, desc[UR4][R6.64+0x2] ;  /* 0x0000020406067981 */ /* 0x000968000c1e9100 */
[----:B------:R-:W5:Y:S01]  /*0bf0*/  LDG.E.U8.CONSTANT R4, desc[UR4][R4.64+0x2] ;  /* 0x0000020404047981 */ /* 0x000f62000c1e9100 */
[----:B------:R-:W-:Y:S01]  /*0c00*/  BSSY.RECONVERGENT B0, `(.L_x_10) ;  /* 0x000001d000007945 */ /* 0x000fe20003800200 */
[----:B----4-:R-:W-:Y:S01]  /*0c10*/  IMAD.MOV.U32 R7, RZ, RZ, 0x437f0000 ;  /* 0x437f0000ff077424 */ /* 0x010fe200078e00ff */
[----:B0-----:R-:W-:-:S05]  /*0c20*/  IADD3 R13, PT, PT, R13, UR6, RZ ;  /* 0x000000060d0d7c10 */ /* 0x001fca000fffe0ff */
[----:B------:R-:W-:-:S04]  /*0c30*/  IMAD R15, R13, UR7, R12 ;  /* 0x000000070d0f7c24 */ /* 0x000fc8000f8e020c */
[----:B-1----:R-:W-:-:S05]  /*0c40*/  IMAD.WIDE R2, R15, 0x4, R2 ;  /* 0x000000040f027825 */ /* 0x002fca00078e0202 */
[----:B------:R0:W-:Y:S01]  /*0c50*/  STG.E desc[UR4][R2.64], R14 ;  /* 0x0000000e02007986 */ /* 0x0001e2000c101904 */
[----:B--2---:R-:W-:Y:S02]  /*0c60*/  I2FP.F32.U32 R20, R10 ;  /* 0x0000000a00147245 */ /* 0x004fe40000201000 */
[----:B---3--:R-:W-:-:S03]  /*0c70*/  I2FP.F32.U32 R0, R8 ;  /* 0x0000000800007245 */ /* 0x008fc60000201000 */
[C---:B------:R-:W-:Y:S01]  /*0c80*/  FMUL R11, R17.reuse, R20 ;  /* 0x00000014110b7220 */ /* 0x040fe20000400000 */
[----:B-----5:R-:W-:Y:S01]  /*0c90*/  I2FP.F32.U32 R21, R6 ;  /* 0x0000000600157245 */ /* 0x020fe20000201000 */
[----:B------:R-:W-:Y:S01]  /*0ca0*/  FMUL R17, R17, R0 ;  /* 0x0000000011117220 */ /* 0x000fe20000400000 */
[----:B------:R-:W-:Y:S01]  /*0cb0*/  HFMA2 R0, -RZ, RZ, 0.9375, -7.688999176025390625e-06 ;  /* 0x3b808081ff007431 */ /* 0x000fe200000001ff */
[----:B------:R-:W-:Y:S02]  /*0cc0*/  I2FP.F32.U32 R5, R4 ;  /* 0x0000000400057245 */ /* 0x000fe40000201000 */
[----:B------:R-:W-:-:S03]  /*0cd0*/  FFMA R11, R16, R21, R11 ;  /* 0x00000015100b7223 */ /* 0x000fc6000000000b */
[----:B------:R-:W-:Y:S01]  /*0ce0*/  FFMA R16, R16, R5, R17 ;  /* 0x0000000510107223 */ /* 0x000fe20000000011 */
[----:B------:R-:W-:Y:S01]  /*0cf0*/  FMUL R18, R18, R11 ;  /* 0x0000000b12127220 */ /* 0x000fe20000400000 */
[----:B------:R-:W-:-:S03]  /*0d00*/  FFMA R7, R0, -R7, 1 ;  /* 0x3f80000000077423 */ /* 0x000fc60000000807 */
[----:B------:R-:W-:Y:S01]  /*0d10*/  FFMA R16, R19, R16, R18 ;  /* 0x0000001013107223 */ /* 0x000fe20000000012 */
[----:B------:R-:W-:-:S03]  /*0d20*/  FFMA R0, R7, R0, 0.0039215688593685626984 ;  /* 0x3b80808107007423 */ /* 0x000fc60000000000 */
[----:B------:R-:W1:Y:S01]  /*0d30*/  FCHK P0, R16, 255 ;  /* 0x437f000010007902 */ /* 0x000e620000000000 */
[----:B------:R-:W-:-:S04]  /*0d40*/  FFMA R5, R0, R16, RZ ;  /* 0x0000001000057223 */ /* 0x000fc800000000ff */
[----:B------:R-:W-:-:S04]  /*0d50*/  FFMA R4, R5, -255, R16 ;  /* 0xc37f000005047823 */ /* 0x000fc80000000010 */
[----:B------:R-:W-:Y:S01]  /*0d60*/  FFMA R0, R0, R4, R5 ;  /* 0x0000000400007223 */ /* 0x000fe20000000005 */
[----:B01----:R-:W-:Y:S06]  /*0d70*/  @!P0 BRA `(.L_x_11) ;  /* 0x0000000000148947 */ /* 0x003fec0003800000 */
[----:B------:R-:W-:Y:S02]  /*0d80*/  MOV R2, R16 ;  /* 0x0000001000027202 */ /* 0x000fe40000000f00 */
[----:B------:R-:W-:Y:S02]  /*0d90*/  MOV R3, 0x437f0000 ;  /* 0x437f000000037802 */ /* 0x000fe40000000f00 */
[----:B------:R-:W-:-:S07]  /*0da0*/  MOV R14, 0xdc0 ;  /* 0x00000dc0000e7802 */ /* 0x000fce0000000f00 */
[----:B------:R-:W-:Y:S05]  /*0db0*/  CALL.REL.NOINC `($__internal_0_$__cuda_sm3x_div_rn_noftz_f32_slowpath) ;  /* 0x00000000006c7944 */ /* 0x000fea0003c00000 */
[----:B------:R-:W-:-:S07]  /*0dc0*/  IMAD.MOV.U32 R0, RZ, RZ, R3 ;  /* 0x000000ffff007224 */ /* 0x000fce00078e0003 */
.L_x_11:
[----:B------:R-:W-:Y:S05]  /*0dd0*/  BSYNC.RECONVERGENT B0 ;  /* 0x0000000000007941 */ /* 0x000fea0003800200 */
.L_x_10:
        /* <DEDUP_REMOVED lines=16> */
[----:B------:R-:W-:-:S07]  /*0ee0*/  MOV R5, R3 ;  /* 0x0000000300057202 */ /* 0x000fce0000000f00 */
.L_x_13:
[----:B------:R-:W-:Y:S05]  /*0ef0*/  BSYNC.RECONVERGENT B0 ;  /* 0x0000000000007941 */ /* 0x000fea0003800200 */
.L_x_12:
[----:B------:R-:W0:Y:S01]  /*0f00*/  LDCU.64 UR6, c[0x0][0x398] ;  /* 0x00007300ff0677ac */ /* 0x000e220008000a00 */
[----:B------:R-:W1:Y:S01]  /*0f10*/  LDC.64 R2, c[0x0][0x388] ;  /* 0x0000e200ff027b82 */ /* 0x000e620000000a00 */
[----:B0-----:R-:W-:-:S04]  /*0f20*/  VIADD R13, R13, UR6 ;  /* 0x000000060d0d7c36 */ /* 0x001fc80008000000 */
[----:B------:R-:W-:-:S04]  /*0f30*/  IMAD R13, R13, UR7, R12 ;  /* 0x000000070d0d7c24 */ /* 0x000fc8000f8e020c */
[----:B-1----:R-:W-:-:S05]  /*0f40*/  IMAD.WIDE R2, R13, 0x4, R2 ;  /* 0x000000040d027825 */ /* 0x002fca00078e0202 */
[----:B------:R-:W-:Y:S01]  /*0f50*/  STG.E desc[UR4][R2.64], R5 ;  /* 0x0000000502007986 */ /* 0x000fe2000c101904 */
[----:B------:R-:W-:Y:S05]  /*0f60*/  EXIT ;  /* 0x000000000000794d */ /* 0x000fea0003800000 */
        .weak           $__internal_0_$__cuda_sm3x_div_rn_noftz_f32_slowpath
        .type           $__internal_0_$__cuda_sm3x_div_rn_noftz_f32_slowpath,@function
        .size           $__internal_0_$__cuda_sm3x_div_rn_noftz_f32_slowpath,(.L_x_26 - $__internal_0_$__cuda_sm3x_div_rn_noftz_f32_slowpath)
$__internal_0_$__cuda_sm3x_div_rn_noftz_f32_slowpath:
[----:B------:R-:W-:Y:S01]  /*0f70*/  SHF.R.U32.HI R15, RZ, 0x17, R3 ;  /* 0x00000017ff0f7819 */ /* 0x000fe20000011603 */
[----:B------:R-:W-:Y:S01]  /*0f80*/  BSSY.RECONVERGENT B1, `(.L_x_14) ;  /* 0x0000063000017945 */ /* 0x000fe20003800200 */
[--C-:B------:R-:W-:Y:S01]  /*0f90*/  SHF.R.U32.HI R21, RZ, 0x17, R2.reuse ;  /* 0x00000017ff157819 */ /* 0x100fe20000011602 */
[----:B------:R-:W-:Y:S01]  /*0fa0*/  IMAD.MOV.U32 R22, RZ, RZ, R2 ;  /* 0x000000ffff167224 */ /* 0x000fe200078e0002 */
[----:B------:R-:W-:Y:S02]  /*0fb0*/  LOP3.LUT R15, R15, 0xff, RZ, 0xc0, !PT ;  /* 0x000000ff0f0f7812 */ /* 0x000fe400078ec0ff */
[----:B------:R-:W-:Y:S02]  /*0fc0*/  LOP3.LUT R21, R21, 0xff, RZ, 0xc0, !PT ;  /* 0x000000ff15157812 */ /* 0x000fe400078ec0ff */
[----:B------:R-:W-:Y:S02]  /*0fd0*/  IADD3 R24, PT, PT, R15, -0x1, RZ ;  /* 0xffffffff0f187810 */ /* 0x000fe40007ffe0ff */
[----:B------:R-:W-:-:S02]  /*0fe0*/  IADD3 R23, PT, PT, R21, -0x1, RZ ;  /* 0xffffffff15177810 */ /* 0x000fc40007ffe0ff */
[----:B------:R-:W-:-:S04]  /*0ff0*/  ISETP.GT.U32.AND P0, PT, R24, 0xfd, PT ;  /* 0x000000fd1800780c */ /* 0x000fc80003f04070 */
[----:B------:R-:W-:-:S13]  /*1000*/  ISETP.GT.U32.OR P0, PT, R23, 0xfd, P0 ;  /* 0x000000fd1700780c */ /* 0x000fda0000704470 */
[----:B------:R-:W-:Y:S01]  /*1010*/  @!P0 MOV R20, RZ ;  /* 0x000000ff00148202 */ /* 0x000fe20000000f00 */
[----:B------:R-:W-:Y:S06]  /*1020*/  @!P0 BRA `(.L_x_15) ;  /* 0x00000000005c8947 */ /* 0x000fec0003800000 */
[----:B------:R-:W-:Y:S02]  /*1030*/  FSETP.GTU.FTZ.AND P0, PT, |R2|, +INF , PT ;  /* 0x7f8000000200780b */ /* 0x000fe40003f1c200 */
[----:B------:R-:W-:-:S04]  /*1040*/  FSETP.GTU.FTZ.AND P1, PT, |R3|, +INF , PT ;  /* 0x7f8000000300780b */ /* 0x000fc80003f3c200 */
[----:B------:R-:W-:-:S13]  /*1050*/  PLOP3.LUT P0, PT, P0, P1, PT, 0xf8, 0x8f ;  /* 0x00000000008f781c */ /* 0x000fda0000703f70 */
[----:B------:R-:W-:Y:S05]  /*1060*/  @P0 BRA `(.L_x_16) ;  /* 0x00000004004c0947 */ /* 0x000fea0003800000 */
[----:B------:R-:W-:-:S13]  /*1070*/  LOP3.LUT P0, RZ, R3, 0x7fffffff, R22, 0xc8, !PT ;  /* 0x7fffffff03ff7812 */ /* 0x000fda000780c816 */
[----:B------:R-:W-:Y:S05]  /*1080*/  @!P0 BRA `(.L_x_17) ;  /* 0x00000004003c8947 */ /* 0x000fea0003800000 */
[C---:B------:R-:W-:Y:S02]  /*1090*/  FSETP.NEU.FTZ.AND P2, PT, |R2|.reuse, +INF , PT ;  /* 0x7f8000000200780b */ /* 0x040fe40003f5d200 */
[----:B------:R-:W-:Y:S02]  /*10a0*/  FSETP.NEU.FTZ.AND P1, PT, |R3|, +INF , PT ;  /* 0x7f8000000300780b */ /* 0x000fe40003f3d200 */
[----:B------:R-:W-:-:S11]  /*10b0*/  FSETP.NEU.FTZ.AND P0, PT, |R2|, +INF , PT ;  /* 0x7f8000000200780b */ /* 0x000fd60003f1d200 */
[----:B------:R-:W-:Y:S05]  /*10c0*/  @!P1 BRA !P2, `(.L_x_17) ;  /* 0x00000004002c9947 */ /* 0x000fea0005000000 */
[----:B------:R-:W-:-:S04]  /*10d0*/  LOP3.LUT P2, RZ, R22, 0x7fffffff, RZ, 0xc0, !PT ;  /* 0x7fffffff16ff7812 */ /* 0x000fc8000784c0ff */
[----:B------:R-:W-:-:S13]  /*10e0*/  PLOP3.LUT P1, PT, P1, P2, PT, 0x2f, 0xf2 ;  /* 0x0000000000f2781c */ /* 0x000fda0000f24577 */
[----:B------:R-:W-:Y:S05]  /*10f0*/  @P1 BRA `(.L_x_18) ;  /* 0x0000000400181947 */ /* 0x000fea0003800000 */
[----:B------:R-:W-:-:S04]  /*1100*/  LOP3.LUT P1, RZ, R3, 0x7fffffff, RZ, 0xc0, !PT ;  /* 0x7fffffff03ff7812 */ /* 0x000fc8000782c0ff */
[----:B------:R-:W-:-:S13]  /*1110*/  PLOP3.LUT P0, PT, P0, P1, PT, 0x2f, 0xf2 ;  /* 0x0000000000f2781c */ /* 0x000fda0000702577 */
[----:B------:R-:W-:Y:S05]  /*1120*/  @P0 BRA `(.L_x_19) ;  /* 0x0000000400000947 */ /* 0x000fea0003800000 */
[----:B------:R-:W-:Y:S02]  /*1130*/  ISETP.GE.AND P0, PT, R23, RZ, PT ;  /* 0x000000ff1700720c */ /* 0x000fe40003f06270 */
[----:B------:R-:W-:-:S11]  /*1140*/  ISETP.GE.AND P1, PT, R24, RZ, PT ;  /* 0x000000ff1800720c */ /* 0x000fd60003f26270 */
[----:B------:R-:W-:Y:S01]  /*1150*/  @P0 MOV R20, RZ ;  /* 0x000000ff00140202 */ /* 0x000fe20000000f00 */
[----:B------:R-:W-:Y:S02]  /*1160*/  @!P0 IMAD.MOV.U32 R20, RZ, RZ, -0x40 ;  /* 0xffffffc0ff148424 */ /* 0x000fe400078e00ff */
[----:B------:R-:W-:Y:S01]  /*1170*/  @!P0 FFMA R22, R2, 1.84467440737095516160e+19, RZ ;  /* 0x5f80000002168823 */ /* 0x000fe200000000ff */
[----:B------:R-:W-:Y:S02]  /*1180*/  @!P1 FFMA R3, R3, 1.84467440737095516160e+19, RZ ;  /* 0x5f80000003039823 */ /* 0x000fe400000000ff */
[----:B------:R-:W-:-:S07]  /*1190*/  @!P1 IADD3 R20, PT, PT, R20, 0x40, RZ ;  /* 0x0000004014149810 */ /* 0x000fce0007ffe0ff */
.L_x_15:
[----:B------:R-:W-:Y:S01]  /*11a0*/  LEA R24, R15, 0xc0800000, 0x17 ;  /* 0xc08000000f187811 */ /* 0x000fe200078eb8ff */
[----:B------:R-:W-:Y:S01]  /*11b0*/  VIADD R23, R21, 0xffffff81 ;  /* 0xffffff8115177836 */ /* 0x000fe20000000000 */
[----:B------:R-:W-:Y:S02]  /*11c0*/  BSSY.RECONVERGENT B2, `(.L_x_20) ;  /* 0x0000035000027945 */ /* 0x000fe40003800200 */
[----:B------:R-:W-:Y:S01]  /*11d0*/  IADD3 R25, PT, PT, -R24, R3, RZ ;  /* 0x0000000318197210 */ /* 0x000fe20007ffe1ff */
[C---:B------:R-:W-:Y:S01]  /*11e0*/  IMAD R3, R23.reuse, -0x800000, R22 ;  /* 0xff80000017037824 */ /* 0x040fe200078e0216 */
[----:B------:R-:W-:Y:S02]  /*11f0*/  IADD3 R23, PT, PT, R23, 0x7f, -R15 ;  /* 0x0000007f17177810 */ /* 0x000fe40007ffe80f */
[----:B------:R-:W0:Y:S01]  /*1200*/  MUFU.RCP R27, R25 ;  /* 0x00000019001b7308 */ /* 0x000e220000001000 */
[----:B------:R-:W-:Y:S01]  /*1210*/  FADD.FTZ R24, -R25, -RZ ;  /* 0x800000ff19187221 */ /* 0x000fe20000010100 */
[----:B------:R-:W-:-:S03]  /*1220*/  IADD3 R20, PT, PT, R23, R20, RZ ;  /* 0x0000001417147210 */ /* 0x000fc60007ffe0ff */
[----:B0-----:R-:W-:-:S04]  /*1230*/  FFMA R26, R27, R24, 1 ;  /* 0x3f8000001b1a7423 */ /* 0x001fc80000000018 */
[----:B------:R-:W-:-:S04]  /*1240*/  FFMA R22, R27, R26, R27 ;  /* 0x0000001a1b167223 */ /* 0x000fc8000000001b */
[----:B------:R-:W-:-:S04]  /*1250*/  FFMA R21, R3, R22, RZ ;  /* 0x0000001603157223 */ /* 0x000fc800000000ff */
[----:B------:R-:W-:-:S04]  /*1260*/  FFMA R26, R24, R21, R3 ;  /* 0x00000015181a7223 */ /* 0x000fc80000000003 */
[----:B------:R-:W-:-:S04]  /*1270*/  FFMA R21, R22, R26, R21 ;  /* 0x0000001a16157223 */ /* 0x000fc80000000015 */
[----:B------:R-:W-:-:S04]  /*1280*/  FFMA R24, R24, R21, R3 ;  /* 0x0000001518187223 */ /* 0x000fc80000000003 */
[----:B------:R-:W-:-:S05]  /*1290*/  FFMA R3, R22, R24, R21 ;  /* 0x0000001816037223 */ /* 0x000fca0000000015 */
[----:B------:R-:W-:-:S04]  /*12a0*/  SHF.R.U32.HI R15, RZ, 0x17, R3 ;  /* 0x00000017ff0f7819 */ /* 0x000fc80000011603 */
[----:B------:R-:W-:-:S04]  /*12b0*/  LOP3.LUT R15, R15, 0xff, RZ, 0xc0, !PT ;  /* 0x000000ff0f0f7812 */ /* 0x000fc800078ec0ff */
[----:B------:R-:W-:-:S05]  /*12c0*/  IADD3 R15, PT, PT, R15, R20, RZ ;  /* 0x000000140f0f7210 */ /* 0x000fca0007ffe0ff */
[----:B------:R-:W-:-:S05]  /*12d0*/  VIADD R23, R15, 0xffffffff ;  /* 0xffffffff0f177836 */ /* 0x000fca0000000000 */
[----:B------:R-:W-:-:S13]  /*12e0*/  ISETP.GE.U32.AND P0, PT, R23, 0xfe, PT ;  /* 0x000000fe1700780c */ /* 0x000fda0003f06070 */
[----:B------:R-:W-:Y:S05]  /*12f0*/  @!P0 BRA `(.L_x_21) ;  /* 0x0000000000808947 */ /* 0x000fea0003800000 */
[----:B------:R-:W-:-:S13]  /*1300*/  ISETP.GT.AND P0, PT, R15, 0xfe, PT ;  /* 0x000000fe0f00780c */ /* 0x000fda0003f04270 */
[----:B------:R-:W-:Y:S05]  /*1310*/  @P0 BRA `(.L_x_22) ;  /* 0x00000000006c0947 */ /* 0x000fea0003800000 */
[----:B------:R-:W-:-:S13]  /*1320*/  ISETP.GE.AND P0, PT, R15, 0x1, PT ;  /* 0x000000010f00780c */ /* 0x000fda0003f06270 */
[----:B------:R-:W-:Y:S05]  /*1330*/  @P0 BRA `(.L_x_23) ;  /* 0x0000000000740947 */ /* 0x000fea0003800000 */
[----:B------:R-:W-:Y:S02]  /*1340*/  ISETP.GE.AND P0, PT, R15, -0x18, PT ;  /* 0xffffffe80f00780c */ /* 0x000fe40003f06270 */
[----:B------:R-:W-:-:S11]  /*1350*/  LOP3.LUT R3, R3, 0x80000000, RZ, 0xc0, !PT ;  /* 0x8000000003037812 */ /* 0x000fd600078ec0ff */
[----:B------:R-:W-:Y:S05]  /*1360*/  @!P0 BRA `(.L_x_23) ;  /* 0x0000000000688947 */ /* 0x000fea0003800000 */
[-CC-:B------:R-:W-:Y:S01]  /*1370*/  FFMA.RZ R20, R22, R24.reuse, R21.reuse ;  /* 0x0000001816147223 */ /* 0x180fe2000000c015 */
[C---:B------:R-:W-:Y:S02]  /*1380*/  ISETP.NE.AND P2, PT, R15.reuse, RZ, PT ;  /* 0x000000ff0f00720c */ /* 0x040fe40003f45270 */
[C---:B------:R-:W-:Y:S02]  /*1390*/  ISETP.NE.AND P1, PT, R15.reuse, RZ, PT ;  /* 0x000000ff0f00720c */ /* 0x040fe40003f25270 */
[----:B------:R-:W-:Y:S01]  /*13a0*/  LOP3.LUT R23, R20, 0x7fffff, RZ, 0xc0, !PT ;  /* 0x007fffff14177812 */ /* 0x000fe200078ec0ff */
[CCC-:B------:R-:W-:Y:S01]  /*13b0*/  FFMA.RP R20, R22.reuse, R24.reuse, R21.reuse ;  /* 0x0000001816147223 */ /* 0x1c0fe20000008015 */
[----:B------:R-:W-:Y:S01]  /*13c0*/  FFMA.RM R21, R22, R24, R21 ;  /* 0x0000001816157223 */ /* 0x000fe20000004015 */
[----:B------:R-:W-:Y:S02]  /*13d0*/  IADD3 R22, PT, PT, R15, 0x20, RZ ;  /* 0x000000200f167810 */ /* 0x000fe40007ffe0ff */
[----:B------:R-:W-:-:S02]  /*13e0*/  LOP3.LUT R23, R23, 0x800000, RZ, 0xfc, !PT ;  /* 0x0080000017177812 */ /* 0x000fc400078efcff */
[----:B------:R-:W-:Y:S02]  /*13f0*/  IADD3 R15, PT, PT, -R15, RZ, RZ ;  /* 0x000000ff0f0f7210 */ /* 0x000fe40007ffe1ff */
[----:B------:R-:W-:Y:S02]  /*1400*/  SHF.L.U32 R22, R23, R22, RZ ;  /* 0x0000001617167219 */ /* 0x000fe400000006ff */
[----:B------:R-:W-:Y:S02]  /*1410*/  FSETP.NEU.FTZ.AND P0, PT, R20, R21, PT ;  /* 0x000000151400720b */ /* 0x000fe40003f1d000 */
[----:B------:R-:W-:Y:S02]  /*1420*/  SEL R20, R15, RZ, P2 ;  /* 0x000000ff0f147207 */ /* 0x000fe40001000000 */
[----:B------:R-:W-:Y:S02]  /*1430*/  ISETP.NE.AND P1, PT, R22, RZ, P1 ;  /* 0x000000ff1600720c */ /* 0x000fe40000f25270 */
[----:B------:R-:W-:-:S02]  /*1440*/  SHF.R.U32.HI R20, RZ, R20, R23 ;  /* 0x00000014ff147219 */ /* 0x000fc40000011617 */
[----:B------:R-:W-:Y:S02]  /*1450*/  PLOP3.LUT P0, PT, P0, P1, PT, 0xf8, 0x8f ;  /* 0x00000000008f781c */ /* 0x000fe40000703f70 */
[----:B------:R-:W-:Y:S02]  /*1460*/  SHF.R.U32.HI R22, RZ, 0x1, R20 ;  /* 0x00000001ff167819 */ /* 0x000fe40000011614 */
[----:B------:R-:W-:-:S04]  /*1470*/  SEL R15, RZ, 0x1, !P0 ;  /* 0x00000001ff0f7807 */ /* 0x000fc80004000000 */
[----:B------:R-:W-:-:S04]  /*1480*/  LOP3.LUT R15, R15, 0x1, R22, 0xf8, !PT ;  /* 0x000000010f0f7812 */ /* 0x000fc800078ef816 */
[----:B------:R-:W-:-:S05]  /*1490*/  LOP3.LUT R15, R15, R20, RZ, 0xc0, !PT ;  /* 0x000000140f0f7212 */ /* 0x000fca00078ec0ff */
[----:B------:R-:W-:-:S05]  /*14a0*/  IMAD.IADD R22, R22, 0x1, R15 ;  /* 0x0000000116167824 */ /* 0x000fca00078e020f */
[----:B------:R-:W-:Y:S01]  /*14b0*/  LOP3.LUT R3, R22, R3, RZ, 0xfc, !PT ;  /* 0x0000000316037212 */ /* 0x000fe200078efcff */
[----:B------:R-:W-:Y:S06]  /*14c0*/  BRA `(.L_x_23) ;  /* 0x0000000000107947 */ /* 0x000fec0003800000 */
.L_x_22:
[----:B------:R-:W-:-:S04]  /*14d0*/  LOP3.LUT R3, R3, 0x80000000, RZ, 0xc0, !PT ;  /* 0x8000000003037812 */ /* 0x000fc800078ec0ff */
[----:B------:R-:W-:Y:S01]  /*14e0*/  LOP3.LUT R3, R3, 0x7f800000, RZ, 0xfc, !PT ;  /* 0x7f80000003037812 */ /* 0x000fe200078efcff */
[----:B------:R-:W-:Y:S06]  /*14f0*/  BRA `(.L_x_23) ;  /* 0x0000000000047947 */ /* 0x000fec0003800000 */
.L_x_21:
[----:B------:R-:W-:-:S07]  /*1500*/  LEA R3, R20, R3, 0x17 ;  /* 0x0000000314037211 */ /* 0x000fce00078eb8ff */
.L_x_23:
[----:B------:R-:W-:Y:S05]  /*1510*/  BSYNC.RECONVERGENT B2 ;  /* 0x0000000000027941 */ /* 0x000fea0003800200 */
.L_x_20:
[----:B------:R-:W-:Y:S05]  /*1520*/  BRA `(.L_x_24) ;  /* 0x0000000000207947 */ /* 0x000fea0003800000 */
.L_x_19:
[----:B------:R-:W-:-:S04]  /*1530*/  LOP3.LUT R3, R3, 0x80000000, R22, 0x48, !PT ;  /* 0x8000000003037812 */ /* 0x000fc800078e4816 */
[----:B------:R-:W-:Y:S01]  /*1540*/  LOP3.LUT R3, R3, 0x7f800000, RZ, 0xfc, !PT ;  /* 0x7f80000003037812 */ /* 0x000fe200078efcff */
[----:B------:R-:W-:Y:S06]  /*1550*/  BRA `(.L_x_24) ;  /* 0x0000000000147947 */ /* 0x000fec0003800000 */
.L_x_18:
[----:B------:R-:W-:Y:S01]  /*1560*/  LOP3.LUT R3, R3, 0x80000000, R22, 0x48, !PT ;  /* 0x8000000003037812 */ /* 0x000fe200078e4816 */
[----:B------:R-:W-:Y:S06]  /*1570*/  BRA `(.L_x_24) ;  /* 0x00000000000c7947 */ /* 0x000fec0003800000 */
.L_x_17:
[----:B------:R-:W0:Y:S01]  /*1580*/  MUFU.RSQ R3, -QNAN ;  /* 0xffc0000000037908 */ /* 0x000e220000001400 */
[----:B------:R-:W-:Y:S05]  /*1590*/  BRA `(.L_x_24) ;  /* 0x0000000000047947 */ /* 0x000fea0003800000 */
.L_x_16:
[----:B------:R-:W-:-:S07]  /*15a0*/  FADD.FTZ R3, R2, R3 ;  /* 0x0000000302037221 */ /* 0x000fce0000010000 */
.L_x_24:
[----:B------:R-:W-:Y:S05]  /*15b0*/  BSYNC.RECONVERGENT B1 ;  /* 0x0000000000017941 */ /* 0x000fea0003800200 */
.L_x_14:
[----:B------:R-:W-:-:S04]  /*15c0*/  HFMA2 R15, -RZ, RZ, 0, 0 ;  /* 0x00000000ff0f7431 */ /* 0x000fc800000001ff */
[----:B0-----:R-:W-:Y:S05]  /*15d0*/  RET.REL.NODEC R14 `(_ZN6mast3r4cuda17preprocess_kernelEPKhPfiiii) ;  /* 0xffffffe80e887950 */ /* 0x001fea0003c3ffff */
.L_x_25:
[----:B------:R-:W-:-:S00]  /*15e0*/  BRA `(.L_x_25) ;  /* 0xfffffffc00fc7947 */ /* 0x000fc0000383ffff */
[----:B------:R-:W-:-:S00]  /*15f0*/  NOP ;  /* 0x0000000000007918 */ /* 0x000fc00000000000 */
        /* <DEDUP_REMOVED lines=8> */
.L_x_26:


//--------------------- .nv.shared.reserved.0     --------------------------
	.section	.nv.shared.reserved.0,"aw",@nobits
	.weak		__nv_reservedSMEM_offset_0_alias
	.size		__nv_reservedSMEM_offset_0_alias, 0, 64
	.other		__nv_reservedSMEM_offset_0_alias,@"STO_CUDA_RESERVED_SHARED STV_DEFAULT"
__nv_reservedSMEM_offset_0_alias:
	.zero		0
	.zero		64


//--------------------- .nv.constant0._ZN6mast3r4cuda17preprocess_kernelEPKhPfiiii --------------------------
	.section	.nv.constant0._ZN6mast3r4cuda17preprocess_kernelEPKhPfiiii,"a",@progbits
	.sectionflags	@""
	.align	4
.nv.constant0._ZN6mast3r4cuda17preprocess_kernelEPKhPfiiii:
	.zero		928


//--------------------- SYMBOLS --------------------------

	.type		.nv.reservedSmem.offset0,@object
	.size		.nv.reservedSmem.offset0,0x4
